	.headerflags	@"EF_CUDA_TEXMODE_UNIFIED EF_CUDA_64BIT_ADDRESS EF_CUDA_ACCELERATORS EF_CUDA_SM90 EF_CUDA_VIRTUAL_SM(EF_CUDA_SM90)"
	.elftype	@"ET_EXEC"


//--------------------- .nv.info                  --------------------------
	.section	.nv.info,"",@"SHT_CUDA_INFO"
	.align	4


	//----- nvinfo : EIATTR_REGCOUNT
	.align		4
        /*0000*/ 	.byte	0x04, 0x2f
        /*0002*/ 	.short	(.L_1 - .L_0)
	.align		4
.L_0:
        /*0004*/ 	.word	index@(triton_poi_fused_cat_1)
        /*0008*/ 	.word	0x00000014


	//----- nvinfo : EIATTR_MIN_STACK_SIZE
	.align		4
.L_1:
        /*000c*/ 	.byte	0x04, 0x12
        /*000e*/ 	.short	(.L_3 - .L_2)
	.align		4
.L_2:
        /*0010*/ 	.word	index@(triton_poi_fused_cat_1)
        /*0014*/ 	.word	0x00000000


	//----- nvinfo : EIATTR_FRAME_SIZE
	.align		4
.L_3:
        /*0018*/ 	.byte	0x04, 0x11
        /*001a*/ 	.short	(.L_5 - .L_4)
	.align		4
.L_4:
        /*001c*/ 	.word	index@(triton_poi_fused_cat_1)
        /*0020*/ 	.word	0x00000000


	//----- nvinfo : EIATTR_MIN_STACK_SIZE
	.align		4
.L_5:
        /*0024*/ 	.byte	0x04, 0x12
        /*0026*/ 	.short	(.L_7 - .L_6)
	.align		4
.L_6:
        /*0028*/ 	.word	index@(triton_poi_fused_cat_1)
        /*002c*/ 	.word	0x00000000
.L_7:


//--------------------- .nv.info.triton_poi_fused_cat_1 --------------------------
	.section	.nv.info.triton_poi_fused_cat_1,"",@"SHT_CUDA_INFO"
	.sectionflags	@""
	.align	4


	//----- nvinfo : EIATTR_CUDA_API_VERSION
	.align		4
        /*0000*/ 	.byte	0x04, 0x37
        /*0002*/ 	.short	(.L_9 - .L_8)
.L_8:
        /*0004*/ 	.word	0x0000007c


	//----- nvinfo : EIATTR_KPARAM_INFO
	.align		4
.L_9:
        /*0008*/ 	.byte	0x04, 0x17
        /*000a*/ 	.short	(.L_11 - .L_10)
.L_10:
        /*000c*/ 	.word	0x00000000
        /*0010*/ 	.short	0x0005
        /*0012*/ 	.short	0x0028
        /*0014*/ 	.byte	0x00, 0xf0, 0x11, 0x00


	//----- nvinfo : EIATTR_KPARAM_INFO
	.align		4
.L_11:
        /*0018*/ 	.byte	0x04, 0x17
        /*001a*/ 	.short	(.L_13 - .L_12)
.L_12:
        /*001c*/ 	.word	0x00000000
        /*0020*/ 	.short	0x0004
        /*0022*/ 	.short	0x0020
        /*0024*/ 	.byte	0x00, 0xf4, 0x21, 0x00


	//----- nvinfo : EIATTR_KPARAM_INFO
	.align		4
.L_13:
        /*0028*/ 	.byte	0x04, 0x17
        /*002a*/ 	.short	(.L_15 - .L_14)
.L_14:
        /*002c*/ 	.word	0x00000000
        /*0030*/ 	.short	0x0003
        /*0032*/ 	.short	0x0018
        /*0034*/ 	.byte	0x00, 0xf4, 0x21, 0x00


	//----- nvinfo : EIATTR_KPARAM_INFO
	.align		4
.L_15:
        /*0038*/ 	.byte	0x04, 0x17
        /*003a*/ 	.short	(.L_17 - .L_16)
.L_16:
        /*003c*/ 	.word	0x00000000
        /*0040*/ 	.short	0x0002
        /*0042*/ 	.short	0x0010
        /*0044*/ 	.byte	0x00, 0xf4, 0x21, 0x00


	//----- nvinfo : EIATTR_KPARAM_INFO
	.align		4
.L_17:
        /*0048*/ 	.byte	0x04, 0x17
        /*004a*/ 	.short	(.L_19 - .L_18)
.L_18:
        /*004c*/ 	.word	0x00000000
        /*0050*/ 	.short	0x0001
        /*0052*/ 	.short	0x0008
        /*0054*/ 	.byte	0x00, 0xf4, 0x21, 0x00


	//----- nvinfo : EIATTR_KPARAM_INFO
	.align		4
.L_19:
        /*0058*/ 	.byte	0x04, 0x17
        /*005a*/ 	.short	(.L_21 - .L_20)
.L_20:
        /*005c*/ 	.word	0x00000000
        /*0060*/ 	.short	0x0000
        /*0062*/ 	.short	0x0000
        /*0064*/ 	.byte	0x00, 0xf4, 0x21, 0x00


	//----- nvinfo : EIATTR_SPARSE_MMA_MASK
	.align		4
.L_21:
        /*0068*/ 	.byte	0x03, 0x50
        /*006a*/ 	.short	0x0000


	//----- nvinfo : EIATTR_MAXREG_COUNT
	.align		4
        /*006c*/ 	.byte	0x03, 0x1b
        /*006e*/ 	.short	0x00ff


	//----- nvinfo : EIATTR_EXIT_INSTR_OFFSETS
	.align		4
        /*0070*/ 	.byte	0x04, 0x1c
        /*0072*/ 	.short	(.L_23 - .L_22)


	//   ....[0]....
.L_22:
        /*0074*/ 	.word	0x000003d0


	//   ....[1]....
        /*0078*/ 	.word	0x000003f0


	//----- nvinfo : EIATTR_REQNTID
	.align		4
.L_23:
        /*007c*/ 	.byte	0x04, 0x10
        /*007e*/ 	.short	(.L_25 - .L_24)
.L_24:
        /*0080*/ 	.word	0x00000080
        /*0084*/ 	.word	0x00000001
        /*0088*/ 	.word	0x00000001


	//----- nvinfo : EIATTR_CBANK_PARAM_SIZE
	.align		4
.L_25:
        /*008c*/ 	.byte	0x03, 0x19
        /*008e*/ 	.short	0x002c


	//----- nvinfo : EIATTR_PARAM_CBANK
	.align		4
        /*0090*/ 	.byte	0x04, 0x0a
        /*0092*/ 	.short	(.L_27 - .L_26)
	.align		4
.L_26:
        /*0094*/ 	.word	index@(.nv.constant0.triton_poi_fused_cat_1)
        /*0098*/ 	.short	0x0210
        /*009a*/ 	.short	0x002c


	//----- nvinfo : EIATTR_SW_WAR
	.align		4
.L_27:
        /*009c*/ 	.byte	0x04, 0x36
        /*009e*/ 	.short	(.L_29 - .L_28)
.L_28:
        /*00a0*/ 	.word	0x00000008
.L_29:


//--------------------- .nv.callgraph             --------------------------
	.section	.nv.callgraph,"",@"SHT_CUDA_CALLGRAPH"
	.align	4
	.sectionentsize	8
	.align		4
        /*0000*/ 	.word	0x00000000
	.align		4
        /*0004*/ 	.word	0xffffffff
	.align		4
        /*0008*/ 	.word	0x00000000
	.align		4
        /*000c*/ 	.word	0xfffffffe
	.align		4
        /*0010*/ 	.word	0x00000000
	.align		4
        /*0014*/ 	.word	0xfffffffd
	.align		4
        /*0018*/ 	.word	0x00000000
	.align		4
        /*001c*/ 	.word	0xfffffffc


//--------------------- .text.triton_poi_fused_cat_1 --------------------------
	.section	.text.triton_poi_fused_cat_1,"ax",@progbits
	.align	128
        .global         triton_poi_fused_cat_1
        .type           triton_poi_fused_cat_1,@function
        .size           triton_poi_fused_cat_1,(.L_x_1 - triton_poi_fused_cat_1)
        .other          triton_poi_fused_cat_1,@"STO_CUDA_ENTRY STV_DEFAULT"
triton_poi_fused_cat_1:
.text.triton_poi_fused_cat_1:
[----:B------:R-:W0:Y:S02]  /*0000*/  LDC R1, c[0x0][0x28] ;  /* 0x00000a00ff017b82 */ /* 0x000e240000000800 */
[----:B------:R-:W1:Y:S01]  /*0010*/  S2R R0, SR_TID.X ;  /* 0x0000000000007919 */ /* 0x000e620000002100 */
[----:B------:R-:W2:Y:S01]  /*0020*/  LDC.64 R8, c[0x0][0x210] ;  /* 0x00008400ff087b82 */ /* 0x000ea20000000a00 */
[----:B------:R-:W-:Y:S01]  /*0030*/  ULDC.64 UR4, c[0x0][0x208] ;  /* 0x0000820000047ab9 */ /* 0x000fe20000000a00 */
[----:B------:R-:W3:Y:S06]  /*0040*/  S2R R3, SR_CTAID.X ;  /* 0x0000000000037919 */ /* 0x000eec0000002500 */
[----:B------:R-:W4:Y:S08]  /*0050*/  LDC.64 R6, c[0x0][0x218] ;  /* 0x00008600ff067b82 */ /* 0x000f300000000a00 */
[----:B------:R-:W5:Y:S01]  /*0060*/  LDC.64 R4, c[0x0][0x220] ;  /* 0x00008800ff047b82 */ /* 0x000f620000000a00 */
[----:B-1----:R-:W-:-:S02]  /*0070*/  LOP3.LUT R0, R0, 0x7f, RZ, 0xc0, !PT ;  /* 0x0000007f00007812 */ /* 0x002fc400078ec0ff */
[----:B---3--:R-:W-:-:S03]  /*0080*/  SHF.R.S32.HI R2, RZ, 0x18, R3 ;  /* 0x00000018ff027819 */ /* 0x008fc60000011403 */
[----:B------:R-:W-:Y:S01]  /*0090*/  IMAD R0, R3, 0x80, R0 ;  /* 0x0000008003007824 */ /* 0x000fe200078e0200 */
[----:B------:R-:W-:-:S04]  /*00a0*/  SGXT R3, R2, 0x1 ;  /* 0x000000010203781a */ /* 0x000fc80000000200 */
[----:B------:R-:W-:Y:S02]  /*00b0*/  SHF.R.S32.HI R13, RZ, 0x1f, R0 ;  /* 0x0000001fff0d7819 */ /* 0x000fe40000011400 */
[-C--:B------:R-:W-:Y:S02]  /*00c0*/  LEA.HI R10, R3, R0.reuse, RZ, 0x4 ;  /* 0x00000000030a7211 */ /* 0x080fe400078f20ff */
[----:B------:R-:W1:Y:S01]  /*00d0*/  LDC.64 R2, c[0x0][0x228] ;  /* 0x00008a00ff027b82 */ /* 0x000e620000000a00 */
[----:B------:R-:W-:Y:S02]  /*00e0*/  LEA.HI R13, R13, R0, RZ, 0x7 ;  /* 0x000000000d0d7211 */ /* 0x000fe400078f38ff */
[----:B------:R-:W-:Y:S02]  /*00f0*/  SHF.R.S32.HI R11, RZ, 0x4, R10 ;  /* 0x00000004ff0b7819 */ /* 0x000fe4000001140a */
[----:B------:R-:W-:Y:S02]  /*0100*/  LOP3.LUT R15, R10, 0xfffffff0, RZ, 0xc0, !PT ;  /* 0xfffffff00a0f7812 */ /* 0x000fe400078ec0ff */
[----:B------:R-:W-:-:S02]  /*0110*/  LEA.HI R12, R11, R11, RZ, 0x3 ;  /* 0x0000000b0b0c7211 */ /* 0x000fc400078f18ff */
[----:B------:R-:W-:Y:S02]  /*0120*/  ISETP.GE.AND P0, PT, R0, 0x200, PT ;  /* 0x000002000000780c */ /* 0x000fe40003f06270 */
[----:B------:R-:W-:Y:S01]  /*0130*/  LOP3.LUT R10, R12, 0xfffffff8, RZ, 0xc0, !PT ;  /* 0xfffffff80c0a7812 */ /* 0x000fe200078ec0ff */
[C---:B------:R-:W-:Y:S01]  /*0140*/  IMAD.IADD R12, R0.reuse, 0x1, -R15 ;  /* 0x00000001000c7824 */ /* 0x040fe200078e0a0f */
[----:B------:R-:W-:Y:S02]  /*0150*/  LOP3.LUT R15, R13, 0xffffff80, RZ, 0xc0, !PT ;  /* 0xffffff800d0f7812 */ /* 0x000fe400078ec0ff */
[----:B------:R-:W-:Y:S01]  /*0160*/  SHF.R.S32.HI R13, RZ, 0x7, R13 ;  /* 0x00000007ff0d7819 */ /* 0x000fe2000001140d */
[----:B------:R-:W-:Y:S02]  /*0170*/  IMAD.IADD R11, R11, 0x1, -R10 ;  /* 0x000000010b0b7824 */ /* 0x000fe400078e0a0a */
[C---:B------:R-:W-:Y:S02]  /*0180*/  IMAD.IADD R10, R0.reuse, 0x1, -R15 ;  /* 0x00000001000a7824 */ /* 0x040fe400078e0a0f */
[----:B------:R-:W-:Y:S01]  /*0190*/  IMAD R12, R13, 0x40, R12 ;  /* 0x000000400d0c7824 */ /* 0x000fe200078e020c */
[C---:B------:R-:W-:Y:S01]  /*01a0*/  ISETP.GE.AND P1, PT, R11.reuse, 0x4, PT ;  /* 0x000000040b00780c */ /* 0x040fe20003f26270 */
[C---:B------:R-:W-:Y:S01]  /*01b0*/  VIADD R15, R11.reuse, 0xfffffffc ;  /* 0xfffffffc0b0f7836 */ /* 0x040fe20000000000 */
[----:B------:R-:W-:Y:S01]  /*01c0*/  ISETP.GT.AND P3, PT, R11, 0x3, !P0 ;  /* 0x000000030b00780c */ /* 0x000fe20004764270 */
[----:B------:R-:W-:Y:S01]  /*01d0*/  IMAD R13, R13, 0x40, R10 ;  /* 0x000000400d0d7824 */ /* 0x000fe200078e020a */
[----:B------:R-:W-:Y:S01]  /*01e0*/  ISETP.LT.AND P2, PT, R0, 0x200, !P1 ;  /* 0x000002000000780c */ /* 0x000fe20004f41270 */
[----:B------:R-:W-:-:S02]  /*01f0*/  IMAD R17, R15, 0x10, R12 ;  /* 0x000000100f117824 */ /* 0x000fc400078e020c */
[----:B--2---:R-:W-:Y:S01]  /*0200*/  IMAD.WIDE R8, R13, 0x4, R8 ;  /* 0x000000040d087825 */ /* 0x004fe200078e0208 */
[----:B------:R-:W-:-:S03]  /*0210*/  CS2R R12, SRZ ;  /* 0x00000000000c7805 */ /* 0x000fc6000001ff00 */
[----:B----4-:R-:W-:Y:S01]  /*0220*/  IMAD.WIDE R6, R11, 0x4, R6 ;  /* 0x000000040b067825 */ /* 0x010fe200078e0206 */
[----:B------:R-:W-:-:S03]  /*0230*/  CS2R R10, SRZ ;  /* 0x00000000000a7805 */ /* 0x000fc6000001ff00 */
[----:B-----5:R-:W-:-:S03]  /*0240*/  IMAD.WIDE R4, R17, 0x4, R4 ;  /* 0x0000000411047825 */ /* 0x020fc600078e0204 */
[----:B------:R-:W2:Y:S01]  /*0250*/  @P2 LDG.E R10, desc[UR4][R8.64] ;  /* 0x00000004080a2981 */ /* 0x000ea2000c1e1900 */
[----:B-1----:R-:W-:-:S03]  /*0260*/  IMAD.WIDE R2, R15, 0x4, R2 ;  /* 0x000000040f027825 */ /* 0x002fc600078e0202 */
[----:B------:R-:W3:Y:S04]  /*0270*/  @P2 LDG.E.EL R11, desc[UR4][R6.64] ;  /* 0x00000004060b2981 */ /* 0x000ee8000c2e1900 */
[----:B------:R-:W4:Y:S04]  /*0280*/  @P3 LDG.E.EL R13, desc[UR4][R2.64] ;  /* 0x00000004020d3981 */ /* 0x000f28000c2e1900 */
[----:B------:R-:W5:Y:S01]  /*0290*/  @P3 LDG.E R12, desc[UR4][R4.64] ;  /* 0x00000004040c3981 */ /* 0x000f62000c1e1900 */
[----:B--2---:R-:W-:Y:S02]  /*02a0*/  SEL R10, R10, RZ, P2 ;  /* 0x000000ff0a0a7207 */ /* 0x004fe40001000000 */
[----:B---3--:R-:W-:-:S02]  /*02b0*/  SEL R11, R11, RZ, P2 ;  /* 0x000000ff0b0b7207 */ /* 0x008fc40001000000 */
[----:B----4-:R-:W-:Y:S02]  /*02c0*/  SEL R13, R13, RZ, P3 ;  /* 0x000000ff0d0d7207 */ /* 0x010fe40001800000 */
[----:B-----5:R-:W-:Y:S01]  /*02d0*/  SEL R14, R12, RZ, P3 ;  /* 0x000000ff0c0e7207 */ /* 0x020fe20001800000 */
[----:B------:R-:W-:Y:S02]  /*02e0*/  FADD R12, R10, R11 ;  /* 0x0000000b0a0c7221 */ /* 0x000fe40000000000 */
[----:B------:R-:W1:Y:S02]  /*02f0*/  LDC.64 R10, c[0x0][0x230] ;  /* 0x00008c00ff0a7b82 */ /* 0x000e640000000a00 */
[----:B------:R-:W-:Y:S01]  /*0300*/  FADD R13, R14, R13 ;  /* 0x0000000d0e0d7221 */ /* 0x000fe20000000000 */
[----:B------:R-:W-:-:S04]  /*0310*/  FSETP.GTU.AND P2, PT, R12, RZ, PT ;  /* 0x000000ff0c00720b */ /* 0x000fc80003f4c000 */
[C---:B------:R-:W-:Y:S02]  /*0320*/  FSETP.GTU.AND P3, PT, R13.reuse, RZ, PT ;  /* 0x000000ff0d00720b */ /* 0x040fe40003f6c000 */
[----:B------:R-:W-:Y:S02]  /*0330*/  FSEL R12, R12, RZ, P2 ;  /* 0x000000ff0c0c7208 */ /* 0x000fe40001000000 */
[----:B------:R-:W-:Y:S02]  /*0340*/  FSEL R13, R13, RZ, P3 ;  /* 0x000000ff0d0d7208 */ /* 0x000fe40001800000 */
[C---:B------:R-:W-:Y:S02]  /*0350*/  FSETP.GEU.AND P4, PT, R12.reuse, 6, PT ;  /* 0x40c000000c00780b */ /* 0x040fe40003f8e000 */
[----:B------:R-:W-:Y:S02]  /*0360*/  FSETP.GEU.AND P5, PT, R13, 6, PT ;  /* 0x40c000000d00780b */ /* 0x000fe40003fae000 */
[----:B------:R-:W-:-:S02]  /*0370*/  FSETP.NAN.AND P2, PT, R12, R12, PT ;  /* 0x0000000c0c00720b */ /* 0x000fc40003f48000 */
[----:B------:R-:W-:-:S07]  /*0380*/  FSETP.NAN.AND P3, PT, R13, R13, PT ;  /* 0x0000000d0d00720b */ /* 0x000fce0003f68000 */
[----:B------:R-:W-:Y:S02]  /*0390*/  @P4 FSEL R12, R12, 6, P2 ;  /* 0x40c000000c0c4808 */ /* 0x000fe40001000000 */
[----:B------:R-:W-:Y:S01]  /*03a0*/  @P5 FSEL R13, R13, 6, P3 ;  /* 0x40c000000d0d5808 */ /* 0x000fe20001800000 */
[----:B-1----:R-:W-:-:S03]  /*03b0*/  IMAD.WIDE R2, R0, 0x4, R10 ;  /* 0x0000000400027825 */ /* 0x002fc600078e020a */
[----:B------:R-:W-:Y:S01]  /*03c0*/  FSEL R13, R12, R13, !P1 ;  /* 0x0000000d0c0d7208 */ /* 0x000fe20004800000 */
[----:B------:R-:W-:Y:S06]  /*03d0*/  @P0 EXIT ;  /* 0x000000000000094d */ /* 0x000fec0003800000 */
[----:B------:R-:W-:Y:S01]  /*03e0*/  STG.E desc[UR4][R2.64], R13 ;  /* 0x0000000d02007986 */ /* 0x000fe2000c101904 */
[----:B------:R-:W-:Y:S05]  /*03f0*/  EXIT ;  /* 0x000000000000794d */ /* 0x000fea0003800000 */
.L_x_0:
[----:B------:R-:W-:-:S00]  /*0400*/  BRA `(.L_x_0) ;  /* 0xfffffffc00fc7947 */ /* 0x000fc0000383ffff */
[----:B------:R-:W-:-:S00]  /*0410*/  NOP ;  /* 0x0000000000007918 */ /* 0x000fc00000000000 */
        /* <DEDUP_REMOVED lines=14> */
.L_x_1:


//--------------------- .nv.constant0.triton_poi_fused_cat_1 --------------------------
	.section	.nv.constant0.triton_poi_fused_cat_1,"a",@progbits
	.sectionflags	@""
	.align	4
.nv.constant0.triton_poi_fused_cat_1:
	.zero		572
